//
// Generated by NVIDIA NVVM Compiler
//
// Compiler Build ID: CL-36424714
// Cuda compilation tools, release 13.0, V13.0.88
// Based on NVVM 20.0.0
//

.version 9.0
.target sm_100
.address_size 64

	// .globl	_Z16copy_with_stridePKfPfii

.visible .entry _Z16copy_with_stridePKfPfii(
	.param .u64 .ptr .align 1 _Z16copy_with_stridePKfPfii_param_0,
	.param .u64 .ptr .align 1 _Z16copy_with_stridePKfPfii_param_1,
	.param .u32 _Z16copy_with_stridePKfPfii_param_2,
	.param .u32 _Z16copy_with_stridePKfPfii_param_3
)
{
	.reg .pred 	%p<2>;
	.reg .b32 	%r<8>;
	.reg .b32 	%f<2>;
	.reg .b64 	%rd<9>;

	ld.param.u64 	%rd1, [_Z16copy_with_stridePKfPfii_param_0];
	ld.param.u64 	%rd2, [_Z16copy_with_stridePKfPfii_param_1];
	ld.param.u32 	%r2, [_Z16copy_with_stridePKfPfii_param_2];
	ld.param.u32 	%r3, [_Z16copy_with_stridePKfPfii_param_3];
	mov.u32 	%r4, %ctaid.x;
	mov.u32 	%r5, %ntid.x;
	mov.u32 	%r6, %tid.x;
	mad.lo.s32 	%r1, %r4, %r5, %r6;
	setp.ge.s32 	%p1, %r1, %r3;
	@%p1 bra 	$L__BB0_2;
	cvta.to.global.u64 	%rd3, %rd1;
	cvta.to.global.u64 	%rd4, %rd2;
	mul.lo.s32 	%r7, %r2, %r1;
	mul.wide.s32 	%rd5, %r7, 4;
	add.s64 	%rd6, %rd3, %rd5;
	ld.global.f32 	%f1, [%rd6];
	mul.wide.s32 	%rd7, %r1, 4;
	add.s64 	%rd8, %rd4, %rd7;
	st.global.f32 	[%rd8], %f1;
$L__BB0_2:
	ret;

}


// ===== COMPILED SASS (sm_100) =====

	.target	sm_100

	.elftype	@"ET_EXEC"


//--------------------- .note.nv.tkinfo           --------------------------
	.section	.note.nv.tkinfo,"",@"SHT_NOTE"
	.sectionflags	@"SHF_NOTE_NV_TKINFO"
	.tkinfo
        /*0018*/ 	.word	0x00000002
        /*0030*/ 	.string	""
        /*0030*/ 	.string	"ptxas"
        /*0030*/ 	.string	"Cuda compilation tools, release 13.0, V13.0.88"
        /*0030*/ 	.string	"Build cuda_13.0.r13.0/compiler.36424714_0"
        /*0030*/ 	.string	"-arch sm_100 -m 64 "



//--------------------- .note.nv.cuinfo           --------------------------
	.section	.note.nv.cuinfo,"",@"SHT_NOTE"
	.sectionflags	@"SHF_NOTE_NV_CUINFO"
        /*0018*/ 	.short	0x0002
        /*001a*/ 	.short	0x0064
        /*001c*/ 	.short	0x0082
	.zero		2


//--------------------- .nv.info                  --------------------------
	.section	.nv.info,"",@"SHT_CUDA_INFO"
	.align	4


	//----- nvinfo : EIATTR_REGCOUNT
	.align		4
        /*0000*/ 	.byte	0x04, 0x2f
        /*0002*/ 	.short	(.L_1 - .L_0)
	.align		4
.L_0:
        /*0004*/ 	.word	index@(_Z16copy_with_stridePKfPfii)
        /*0008*/ 	.word	0x0000000a


	//----- nvinfo : EIATTR_FRAME_SIZE
	.align		4
.L_1:
        /*000c*/ 	.byte	0x04, 0x11
        /*000e*/ 	.short	(.L_3 - .L_2)
	.align		4
.L_2:
        /*0010*/ 	.word	index@(_Z16copy_with_stridePKfPfii)
        /*0014*/ 	.word	0x00000000


	//----- nvinfo : EIATTR_MIN_STACK_SIZE
	.align		4
.L_3:
        /*0018*/ 	.byte	0x04, 0x12
        /*001a*/ 	.short	(.L_5 - .L_4)
	.align		4
.L_4:
        /*001c*/ 	.word	index@(_Z16copy_with_stridePKfPfii)
        /*0020*/ 	.word	0x00000000
.L_5:


//--------------------- .nv.compat                --------------------------
	.section	.nv.compat,"",@"SHT_CUDA_COMPAT_INFO"
	.align	4
        /*0000*/ 	.byte	0x02, 0x09, 0x00, 0x00, 0x02, 0x02, 0x01, 0x00, 0x02, 0x05, 0x05, 0x00, 0x03, 0x07, 0x01, 0x01
        /*0010*/ 	.byte	0x02, 0x03, 0x00, 0x00, 0x02, 0x06, 0x01, 0x00, 0x04, 0x0b, 0x08, 0x00, 0x09, 0x00, 0x00, 0x00
        /*0020*/ 	.byte	0x00, 0x00, 0x00, 0x00


//--------------------- .nv.info._Z16copy_with_stridePKfPfii --------------------------
	.section	.nv.info._Z16copy_with_stridePKfPfii,"",@"SHT_CUDA_INFO"
	.sectionflags	@""
	.align	4


	//----- nvinfo : EIATTR_CUDA_API_VERSION
	.align		4
        /*0000*/ 	.byte	0x04, 0x37
        /*0002*/ 	.short	(.L_7 - .L_6)
.L_6:
        /*0004*/ 	.word	0x00000082


	//----- nvinfo : EIATTR_KPARAM_INFO
	.align		4
.L_7:
        /*0008*/ 	.byte	0x04, 0x17
        /*000a*/ 	.short	(.L_9 - .L_8)
.L_8:
        /*000c*/ 	.word	0x00000000
        /*0010*/ 	.short	0x0003
        /*0012*/ 	.short	0x0014
        /*0014*/ 	.byte	0x00, 0xf0, 0x11, 0x00


	//----- nvinfo : EIATTR_KPARAM_INFO
	.align		4
.L_9:
        /*0018*/ 	.byte	0x04, 0x17
        /*001a*/ 	.short	(.L_11 - .L_10)
.L_10:
        /*001c*/ 	.word	0x00000000
        /*0020*/ 	.short	0x0002
        /*0022*/ 	.short	0x0010
        /*0024*/ 	.byte	0x00, 0xf0, 0x11, 0x00


	//----- nvinfo : EIATTR_KPARAM_INFO
	.align		4
.L_11:
        /*0028*/ 	.byte	0x04, 0x17
        /*002a*/ 	.short	(.L_13 - .L_12)
.L_12:
        /*002c*/ 	.word	0x00000000
        /*0030*/ 	.short	0x0001
        /*0032*/ 	.short	0x0008
        /*0034*/ 	.byte	0x00, 0xf5, 0x21, 0x00


	//----- nvinfo : EIATTR_KPARAM_INFO
	.align		4
.L_13:
        /*0038*/ 	.byte	0x04, 0x17
        /*003a*/ 	.short	(.L_15 - .L_14)
.L_14:
        /*003c*/ 	.word	0x00000000
        /*0040*/ 	.short	0x0000
        /*0042*/ 	.short	0x0000
        /*0044*/ 	.byte	0x00, 0xf5, 0x21, 0x00


	//----- nvinfo : EIATTR_SPARSE_MMA_MASK
	.align		4
.L_15:
        /*0048*/ 	.byte	0x03, 0x50
        /*004a*/ 	.short	0x0000


	//----- nvinfo : EIATTR_MAXREG_COUNT
	.align		4
        /*004c*/ 	.byte	0x03, 0x1b
        /*004e*/ 	.short	0x00ff


	//----- nvinfo : EIATTR_MERCURY_ISA_VERSION
	.align		4
        /*0050*/ 	.byte	0x03, 0x5f
        /*0052*/ 	.short	0x0101


	//----- nvinfo : EIATTR_VRC_CTA_INIT_COUNT
	.align		4
        /*0054*/ 	.byte	0x02, 0x4a
	.zero		1
	.zero		1


	//----- nvinfo : EIATTR_EXIT_INSTR_OFFSETS
	.align		4
        /*0058*/ 	.byte	0x04, 0x1c
        /*005a*/ 	.short	(.L_17 - .L_16)


	//   ....[0]....
.L_16:
        /*005c*/ 	.word	0x00000070


	//   ....[1]....
        /*0060*/ 	.word	0x00000110


	//----- nvinfo : EIATTR_CBANK_PARAM_SIZE
	.align		4
.L_17:
        /*0064*/ 	.byte	0x03, 0x19
        /*0066*/ 	.short	0x0018


	//----- nvinfo : EIATTR_PARAM_CBANK
	.align		4
        /*0068*/ 	.byte	0x04, 0x0a
        /*006a*/ 	.short	(.L_19 - .L_18)
	.align		4
.L_18:
        /*006c*/ 	.word	index@(.nv.constant0._Z16copy_with_stridePKfPfii)
        /*0070*/ 	.short	0x0380
        /*0072*/ 	.short	0x0018


	//----- nvinfo : EIATTR_SW_WAR
	.align		4
.L_19:
        /*0074*/ 	.byte	0x04, 0x36
        /*0076*/ 	.short	(.L_21 - .L_20)
.L_20:
        /*0078*/ 	.word	0x00000008
.L_21:


//--------------------- .nv.callgraph             --------------------------
	.section	.nv.callgraph,"",@"SHT_CUDA_CALLGRAPH"
	.align	4
	.sectionentsize	8
	.align		4
        /*0000*/ 	.word	0x00000000
	.align		4
        /*0004*/ 	.word	0xffffffff
	.align		4
        /*0008*/ 	.word	0x00000000
	.align		4
        /*000c*/ 	.word	0xfffffffe
	.align		4
        /*0010*/ 	.word	0x00000000
	.align		4
        /*0014*/ 	.word	0xfffffffd
	.align		4
        /*0018*/ 	.word	0x00000000
	.align		4
        /*001c*/ 	.word	0xfffffffc


//--------------------- .text._Z16copy_with_stridePKfPfii --------------------------
	.section	.text._Z16copy_with_stridePKfPfii,"ax",@progbits
	.align	128
        .global         _Z16copy_with_stridePKfPfii
        .type           _Z16copy_with_stridePKfPfii,@function
        .size           _Z16copy_with_stridePKfPfii,(.L_x_1 - _Z16copy_with_stridePKfPfii)
        .other          _Z16copy_with_stridePKfPfii,@"STO_CUDA_ENTRY STV_DEFAULT"
_Z16copy_with_stridePKfPfii:
.text._Z16copy_with_stridePKfPfii:
[----:B------:R-:W-:Y:S01]  /*0000*/  LDC R1, c[0x0][0x37c] ;  /* 0x0000df00ff017b82 */ /* 0x000fe20000000800 */
[----:B------:R-:W0:Y:S07]  /*0010*/  S2R R0, SR_TID.X ;  /* 0x0000000000007919 */ /* 0x000e2e0000002100 */
[----:B------:R-:W0:Y:S01]  /*0020*/  S2UR UR4, SR_CTAID.X ;  /* 0x00000000000479c3 */ /* 0x000e220000002500 */
[----:B------:R-:W1:Y:S07]  /*0030*/  LDCU UR5, c[0x0][0x394] ;  /* 0x00007280ff0577ac */ /* 0x000e6e0008000800 */
[----:B------:R-:W0:Y:S02]  /*0040*/  LDC R7, c[0x0][0x360] ;  /* 0x0000d800ff077b82 */ /* 0x000e240000000800 */
[----:B0-----:R-:W-:-:S05]  /*0050*/  IMAD R7, R7, UR4, R0 ;  /* 0x0000000407077c24 */ /* 0x001fca000f8e0200 */
[----:B-1----:R-:W-:-:S13]  /*0060*/  ISETP.GE.AND P0, PT, R7, UR5, PT ;  /* 0x0000000507007c0c */ /* 0x002fda000bf06270 */
[----:B------:R-:W-:Y:S05]  /*0070*/  @P0 EXIT ;  /* 0x000000000000094d */ /* 0x000fea0003800000 */
[----:B------:R-:W0:Y:S01]  /*0080*/  LDC.64 R2, c[0x0][0x380] ;  /* 0x0000e000ff027b82 */ /* 0x000e220000000a00 */
[----:B------:R-:W1:Y:S01]  /*0090*/  LDCU UR6, c[0x0][0x390] ;  /* 0x00007200ff0677ac */ /* 0x000e620008000800 */
[----:B------:R-:W2:Y:S01]  /*00a0*/  LDCU.64 UR4, c[0x0][0x358] ;  /* 0x00006b00ff0477ac */ /* 0x000ea20008000a00 */
[----:B-1----:R-:W-:-:S04]  /*00b0*/  IMAD R5, R7, UR6, RZ ;  /* 0x0000000607057c24 */ /* 0x002fc8000f8e02ff */
[----:B0-----:R-:W-:Y:S02]  /*00c0*/  IMAD.WIDE R2, R5, 0x4, R2 ;  /* 0x0000000405027825 */ /* 0x001fe400078e0202 */
[----:B------:R-:W0:Y:S04]  /*00d0*/  LDC.64 R4, c[0x0][0x388] ;  /* 0x0000e200ff047b82 */ /* 0x000e280000000a00 */
[----:B--2---:R-:W2:Y:S01]  /*00e0*/  LDG.E R3, desc[UR4][R2.64] ;  /* 0x0000000402037981 */ /* 0x004ea2000c1e1900 */
[----:B0-----:R-:W-:-:S05]  /*00f0*/  IMAD.WIDE R4, R7, 0x4, R4 ;  /* 0x0000000407047825 */ /* 0x001fca00078e0204 */
[----:B--2---:R-:W-:Y:S01]  /*0100*/  STG.E desc[UR4][R4.64], R3 ;  /* 0x0000000304007986 */ /* 0x004fe2000c101904 */
[----:B------:R-:W-:Y:S05]  /*0110*/  EXIT ;  /* 0x000000000000794d */ /* 0x000fea0003800000 */
.L_x_0:
[----:B------:R-:W-:-:S00]  /*0120*/  BRA `(.L_x_0) ;  /* 0xfffffffc00fc7947 */ /* 0x000fc0000383ffff */
[----:B------:R-:W-:-:S00]  /*0130*/  NOP ;  /* 0x0000000000007918 */ /* 0x000fc00000000000 */
        /* <DEDUP_REMOVED lines=12> */
.L_x_1:


//--------------------- .nv.shared.reserved.0     --------------------------
	.section	.nv.shared.reserved.0,"aw",@nobits
	.weak		__nv_reservedSMEM_offset_0_alias
	.size		__nv_reservedSMEM_offset_0_alias, 0, 64
	.other		__nv_reservedSMEM_offset_0_alias,@"STO_CUDA_RESERVED_SHARED STV_DEFAULT"
__nv_reservedSMEM_offset_0_alias:
	.zero		0
	.zero		64


//--------------------- .nv.constant0._Z16copy_with_stridePKfPfii --------------------------
	.section	.nv.constant0._Z16copy_with_stridePKfPfii,"a",@progbits
	.sectionflags	@""
	.align	4
.nv.constant0._Z16copy_with_stridePKfPfii:
	.zero		920


//--------------------- SYMBOLS --------------------------

	.type		.nv.reservedSmem.offset0,@object
	.size		.nv.reservedSmem.offset0,0x4
